	.headerflags	@"EF_CUDA_TEXMODE_UNIFIED EF_CUDA_64BIT_ADDRESS EF_CUDA_SM89 EF_CUDA_VIRTUAL_SM(EF_CUDA_SM89)"
	.elftype	@"ET_EXEC"


//--------------------- .nv.info                  --------------------------
	.section	.nv.info,"",@"SHT_CUDA_INFO"
	.align	4


	//----- nvinfo : EIATTR_REGCOUNT
	.align		4
        /*0000*/ 	.byte	0x04, 0x2f
        /*0002*/ 	.short	(.L_1 - .L_0)
	.align		4
.L_0:
        /*0004*/ 	.word	index@(triton__0d1d2d3d4d5de)
        /*0008*/ 	.word	0x00000018


	//----- nvinfo : EIATTR_MAX_STACK_SIZE
	.align		4
.L_1:
        /*000c*/ 	.byte	0x04, 0x23
        /*000e*/ 	.short	(.L_3 - .L_2)
	.align		4
.L_2:
        /*0010*/ 	.word	index@(triton__0d1d2d3d4d5de)
        /*0014*/ 	.word	0x00000000


	//----- nvinfo : EIATTR_MIN_STACK_SIZE
	.align		4
.L_3:
        /*0018*/ 	.byte	0x04, 0x12
        /*001a*/ 	.short	(.L_5 - .L_4)
	.align		4
.L_4:
        /*001c*/ 	.word	index@(triton__0d1d2d3d4d5de)
        /*0020*/ 	.word	0x00000000


	//----- nvinfo : EIATTR_FRAME_SIZE
	.align		4
.L_5:
        /*0024*/ 	.byte	0x04, 0x11
        /*0026*/ 	.short	(.L_7 - .L_6)
	.align		4
.L_6:
        /*0028*/ 	.word	index@(triton__0d1d2d3d4d5de)
        /*002c*/ 	.word	0x00000000
.L_7:


//--------------------- .nv.info.triton__0d1d2d3d4d5de --------------------------
	.section	.nv.info.triton__0d1d2d3d4d5de,"",@"SHT_CUDA_INFO"
	.align	4


	//----- nvinfo : EIATTR_CUDA_API_VERSION
	.align		4
        /*0000*/ 	.byte	0x04, 0x37
        /*0002*/ 	.short	(.L_9 - .L_8)
.L_8:
        /*0004*/ 	.word	0x0000007b


	//----- nvinfo : EIATTR_PARAM_CBANK
	.align		4
.L_9:
        /*0008*/ 	.byte	0x04, 0x0a
        /*000a*/ 	.short	(.L_11 - .L_10)
	.align		4
.L_10:
        /*000c*/ 	.word	index@(.nv.constant0.triton__0d1d2d3d4d5de)
        /*0010*/ 	.short	0x0160
        /*0012*/ 	.short	0x002c


	//----- nvinfo : EIATTR_CBANK_PARAM_SIZE
	.align		4
.L_11:
        /*0014*/ 	.byte	0x03, 0x19
        /*0016*/ 	.short	0x002c


	//----- nvinfo : EIATTR_KPARAM_INFO
	.align		4
        /*0018*/ 	.byte	0x04, 0x17
        /*001a*/ 	.short	(.L_13 - .L_12)
.L_12:
        /*001c*/ 	.word	0x00000000
        /*0020*/ 	.short	0x0005
        /*0022*/ 	.short	0x0028
        /*0024*/ 	.byte	0x00, 0xf0, 0x11, 0x00


	//----- nvinfo : EIATTR_KPARAM_INFO
	.align		4
.L_13:
        /*0028*/ 	.byte	0x04, 0x17
        /*002a*/ 	.short	(.L_15 - .L_14)
.L_14:
        /*002c*/ 	.word	0x00000000
        /*0030*/ 	.short	0x0004
        /*0032*/ 	.short	0x0020
        /*0034*/ 	.byte	0x00, 0xf0, 0x21, 0x00


	//----- nvinfo : EIATTR_KPARAM_INFO
	.align		4
.L_15:
        /*0038*/ 	.byte	0x04, 0x17
        /*003a*/ 	.short	(.L_17 - .L_16)
.L_16:
        /*003c*/ 	.word	0x00000000
        /*0040*/ 	.short	0x0003
        /*0042*/ 	.short	0x0018
        /*0044*/ 	.byte	0x00, 0xf0, 0x21, 0x00


	//----- nvinfo : EIATTR_KPARAM_INFO
	.align		4
.L_17:
        /*0048*/ 	.byte	0x04, 0x17
        /*004a*/ 	.short	(.L_19 - .L_18)
.L_18:
        /*004c*/ 	.word	0x00000000
        /*0050*/ 	.short	0x0002
        /*0052*/ 	.short	0x0010
        /*0054*/ 	.byte	0x00, 0xf0, 0x21, 0x00


	//----- nvinfo : EIATTR_KPARAM_INFO
	.align		4
.L_19:
        /*0058*/ 	.byte	0x04, 0x17
        /*005a*/ 	.short	(.L_21 - .L_20)
.L_20:
        /*005c*/ 	.word	0x00000000
        /*0060*/ 	.short	0x0001
        /*0062*/ 	.short	0x0008
        /*0064*/ 	.byte	0x00, 0xf0, 0x21, 0x00


	//----- nvinfo : EIATTR_KPARAM_INFO
	.align		4
.L_21:
        /*0068*/ 	.byte	0x04, 0x17
        /*006a*/ 	.short	(.L_23 - .L_22)
.L_22:
        /*006c*/ 	.word	0x00000000
        /*0070*/ 	.short	0x0000
        /*0072*/ 	.short	0x0000
        /*0074*/ 	.byte	0x00, 0xf0, 0x21, 0x00


	//----- nvinfo : EIATTR_MAXREG_COUNT
	.align		4
.L_23:
        /*0078*/ 	.byte	0x03, 0x1b
        /*007a*/ 	.short	0x00ff


	//----- nvinfo : EIATTR_EXIT_INSTR_OFFSETS
	.align		4
        /*007c*/ 	.byte	0x04, 0x1c
        /*007e*/ 	.short	(.L_25 - .L_24)


	//   ....[0]....
.L_24:
        /*0080*/ 	.word	0x00000510


	//----- nvinfo : EIATTR_MAX_THREADS
	.align		4
.L_25:
        /*0084*/ 	.byte	0x04, 0x05
        /*0086*/ 	.short	(.L_27 - .L_26)
.L_26:
        /*0088*/ 	.word	0x00000080
        /*008c*/ 	.word	0x00000001
        /*0090*/ 	.word	0x00000001
.L_27:


//--------------------- .nv.rel.action            --------------------------
	.section	.nv.rel.action,"",@"SHT_CUDA_RELOCINFO"
	.align	8
	.sectionentsize	8
        /*0000*/ 	.byte	0x73, 0x00, 0x00, 0x00, 0x00, 0x00, 0x00, 0x00, 0x00, 0x00, 0x00, 0x11, 0x25, 0x00, 0x05, 0x36


//--------------------- .nv.constant0.triton__0d1d2d3d4d5de --------------------------
	.section	.nv.constant0.triton__0d1d2d3d4d5de,"a",@progbits
	.align	4
.nv.constant0.triton__0d1d2d3d4d5de:
	.zero		396


//--------------------- .text.triton__0d1d2d3d4d5de --------------------------
	.section	.text.triton__0d1d2d3d4d5de,"ax",@progbits
	.sectioninfo	@"SHI_REGISTERS=24"
	.align	128
        .global         triton__0d1d2d3d4d5de
        .type           triton__0d1d2d3d4d5de,@function
        .size           triton__0d1d2d3d4d5de,(.L_x_1 - triton__0d1d2d3d4d5de)
        .other          triton__0d1d2d3d4d5de,@"STO_CUDA_ENTRY STV_DEFAULT"
triton__0d1d2d3d4d5de:
.text.triton__0d1d2d3d4d5de:
[----:B------:R-:W-:-:S02]  /*0000*/  IMAD.MOV.U32 R1, RZ, RZ, c[0x0][0x28] ;  /* 0x00000a00ff017624 */ /* 0x000fc400078e00ff */
[----:B------:R-:W0:Y:S01]  /*0010*/  S2R R0, SR_TID.X ;  /* 0x0000000000007919 */ /* 0x000e220000002100 */
[----:B------:R-:W-:Y:S01]  /*0020*/  PRMT R18, RZ, 0x7610, R18 ;  /* 0x00007610ff127816 */ /* 0x000fe20000000012 */
[----:B------:R-:W-:Y:S01]  /*0030*/  ULDC.64 UR4, c[0x0][0x118] ;  /* 0x0000460000047ab9 */ /* 0x000fe20000000a00 */
[----:B------:R-:W-:Y:S01]  /*0040*/  PRMT R16, RZ, 0x7610, R16 ;  /* 0x00007610ff107816 */ /* 0x000fe20000000010 */
[----:B------:R-:W1:Y:S01]  /*0050*/  S2R R3, SR_CTAID.X ;  /* 0x0000000000037919 */ /* 0x000e620000002500 */
[----:B0-----:R-:W-:Y:S02]  /*0060*/  LOP3.LUT R0, R0, 0x7f, RZ, 0xc0, !PT ;  /* 0x0000007f00007812 */ /* 0x001fe400078ec0ff */
[----:B-1----:R-:W-:-:S03]  /*0070*/  SHF.R.S32.HI R2, RZ, 0x18, R3 ;  /* 0x00000018ff027819 */ /* 0x002fc60000011403 */
[----:B------:R-:W-:Y:S01]  /*0080*/  IMAD R0, R3, 0x80, R0 ;  /* 0x0000008003007824 */ /* 0x000fe200078e0200 */
[----:B------:R-:W-:-:S04]  /*0090*/  SGXT R3, R2, 0x1 ;  /* 0x000000010203781a */ /* 0x000fc80000000200 */
[CC--:B------:R-:W-:Y:S02]  /*00a0*/  LEA.HI R2, R3.reuse, R0.reuse, RZ, 0x8 ;  /* 0x0000000003027211 */ /* 0x0c0fe400078f40ff */
[CC--:B------:R-:W-:Y:S02]  /*00b0*/  LEA.HI R10, R3.reuse, R0.reuse, RZ, 0xa ;  /* 0x00000000030a7211 */ /* 0x0c0fe400078f50ff */
[--C-:B------:R-:W-:Y:S02]  /*00c0*/  SHF.R.S32.HI R6, RZ, 0x8, R2.reuse ;  /* 0x00000008ff067819 */ /* 0x100fe40000011402 */
[----:B------:R-:W-:Y:S02]  /*00d0*/  SHF.R.S32.HI R5, RZ, 0x1f, R2 ;  /* 0x0000001fff057819 */ /* 0x000fe40000011402 */
[----:B------:R-:W-:Y:S02]  /*00e0*/  LEA.HI R4, R3, R0, RZ, 0xb ;  /* 0x0000000003047211 */ /* 0x000fe400078f58ff */
[----:B------:R-:W-:-:S02]  /*00f0*/  LOP3.LUT R3, R2, 0xffffff00, RZ, 0xc0, !PT ;  /* 0xffffff0002037812 */ /* 0x000fc400078ec0ff */
[----:B------:R-:W-:Y:S02]  /*0100*/  SHF.R.S32.HI R7, RZ, 0xa, R10 ;  /* 0x0000000aff077819 */ /* 0x000fe4000001140a */
[----:B------:R-:W-:Y:S01]  /*0110*/  LEA.HI R8, R5, R6, RZ, 0x2 ;  /* 0x0000000605087211 */ /* 0x000fe200078f10ff */
[----:B------:R-:W-:Y:S01]  /*0120*/  IMAD.IADD R2, R0, 0x1, -R3 ;  /* 0x0000000100027824 */ /* 0x000fe200078e0a03 */
[----:B------:R-:W-:Y:S02]  /*0130*/  SHF.R.S32.HI R5, RZ, 0xb, R4 ;  /* 0x0000000bff057819 */ /* 0x000fe40000011404 */
[----:B------:R-:W-:Y:S02]  /*0140*/  LEA.HI R4, R10, R7, RZ, 0x1 ;  /* 0x000000070a047211 */ /* 0x000fe400078f08ff */
[----:B------:R-:W-:Y:S01]  /*0150*/  LOP3.LUT R3, R8, 0xffffc, RZ, 0xc0, !PT ;  /* 0x000ffffc08037812 */ /* 0x000fe200078ec0ff */
[----:B------:R-:W-:Y:S01]  /*0160*/  IMAD R8, R5, 0x400, R2 ;  /* 0x0000040005087824 */ /* 0x000fe200078e0202 */
[----:B------:R-:W-:-:S02]  /*0170*/  LOP3.LUT R4, R4, 0xfffffe, RZ, 0xc0, !PT ;  /* 0x00fffffe04047812 */ /* 0x000fc400078ec0ff */
[----:B------:R-:W-:Y:S01]  /*0180*/  ISETP.GE.AND P1, PT, R2, 0x80, PT ;  /* 0x000000800200780c */ /* 0x000fe20003f26270 */
[----:B------:R-:W-:Y:S01]  /*0190*/  IMAD.IADD R3, R6, 0x1, -R3 ;  /* 0x0000000106037824 */ /* 0x000fe200078e0a03 */
[----:B------:R-:W-:Y:S01]  /*01a0*/  ISETP.GT.AND P0, PT, R2, 0x7f, PT ;  /* 0x0000007f0200780c */ /* 0x000fe20003f04270 */
[----:B------:R-:W-:Y:S02]  /*01b0*/  IMAD.IADD R4, R7, 0x1, -R4 ;  /* 0x0000000107047824 */ /* 0x000fe400078e0a04 */
[----:B------:R-:W-:Y:S02]  /*01c0*/  IMAD R13, R3, 0x1000, R8 ;  /* 0x00001000030d7824 */ /* 0x000fe400078e0208 */
[----:B------:R-:W-:Y:S02]  /*01d0*/  IMAD.MOV.U32 R3, RZ, RZ, 0x2 ;  /* 0x00000002ff037424 */ /* 0x000fe400078e00ff */
[----:B------:R-:W-:Y:S01]  /*01e0*/  IMAD R12, R4, 0x100, R13 ;  /* 0x00000100040c7824 */ /* 0x000fe200078e020d */
[----:B------:R-:W-:-:S02]  /*01f0*/  IADD3 R4, R13, 0x280, RZ ;  /* 0x000002800d047810 */ /* 0x000fc40007ffe0ff */
[----:B------:R-:W-:Y:S02]  /*0200*/  IADD3 R14, R13, 0x180, RZ ;  /* 0x000001800d0e7810 */ /* 0x000fe40007ffe0ff */
[----:B------:R-:W-:Y:S01]  /*0210*/  IADD3 R6, R12, 0x80, RZ ;  /* 0x000000800c067810 */ /* 0x000fe20007ffe0ff */
[-C--:B------:R-:W-:Y:S01]  /*0220*/  IMAD.WIDE R4, R4, R3.reuse, c[0x0][0x160] ;  /* 0x0000580004047625 */ /* 0x080fe200078e0203 */
[----:B------:R-:W-:Y:S02]  /*0230*/  IADD3 R8, R12, -0x80, RZ ;  /* 0xffffff800c087810 */ /* 0x000fe40007ffe0ff */
[----:B------:R-:W-:Y:S01]  /*0240*/  PRMT R19, RZ, 0x7610, R19 ;  /* 0x00007610ff137816 */ /* 0x000fe20000000013 */
[-C--:B------:R-:W-:Y:S01]  /*0250*/  IMAD.WIDE R14, R14, R3.reuse, c[0x0][0x160] ;  /* 0x000058000e0e7625 */ /* 0x080fe200078e0203 */
[----:B------:R-:W-:Y:S01]  /*0260*/  PRMT R17, RZ, 0x7610, R17 ;  /* 0x00007610ff117816 */ /* 0x000fe20000000011 */
[----:B------:R0:W2:Y:S02]  /*0270*/  @!P1 LDG.E.U16 R18, [R4.64] ;  /* 0x0000000404129981 */ /* 0x0000a4000c1e1500 */
[-C--:B------:R-:W-:Y:S01]  /*0280*/  IMAD.WIDE R6, R6, R3.reuse, c[0x0][0x160] ;  /* 0x0000580006067625 */ /* 0x080fe200078e0203 */
[----:B------:R-:W-:Y:S01]  /*0290*/  LOP3.LUT R11, R10, 0xfffffc00, RZ, 0xc0, !PT ;  /* 0xfffffc000a0b7812 */ /* 0x000fe200078ec0ff */
[----:B------:R-:W3:Y:S02]  /*02a0*/  @P0 LDG.E.U16 R19, [R14.64] ;  /* 0x000000040e130981 */ /* 0x000ee4000c1e1500 */
[----:B------:R-:W-:-:S02]  /*02b0*/  IMAD.WIDE R8, R8, R3, c[0x0][0x160] ;  /* 0x0000580008087625 */ /* 0x000fc400078e0203 */
[----:B------:R1:W4:Y:S01]  /*02c0*/  @!P1 LDG.E.U16 R16, [R6.64] ;  /* 0x0000000406109981 */ /* 0x000322000c1e1500 */
[----:B------:R-:W-:-:S03]  /*02d0*/  IADD3 R10, R13, 0x200, RZ ;  /* 0x000002000d0a7810 */ /* 0x000fc60007ffe0ff */
[----:B------:R-:W5:Y:S01]  /*02e0*/  @P0 LDG.E.U16 R17, [R8.64] ;  /* 0x0000000408110981 */ /* 0x000f62000c1e1500 */
[----:B------:R-:W-:Y:S02]  /*02f0*/  IMAD.MOV.U32 R21, RZ, RZ, 0x4 ;  /* 0x00000004ff157424 */ /* 0x000fe400078e00ff */
[----:B------:R-:W-:Y:S02]  /*0300*/  IMAD.IADD R2, R0, 0x1, -R11 ;  /* 0x0000000100027824 */ /* 0x000fe400078e0a0b */
[----:B0-----:R-:W-:-:S04]  /*0310*/  IMAD.WIDE R4, R12, R3, c[0x0][0x160] ;  /* 0x000058000c047625 */ /* 0x001fc800078e0203 */
[----:B------:R-:W-:Y:S02]  /*0320*/  IMAD.WIDE R12, R10, R3, c[0x0][0x160] ;  /* 0x000058000a0c7625 */ /* 0x000fe400078e0203 */
[----:B------:R-:W5:Y:S02]  /*0330*/  LDG.E.U16 R4, [R4.64] ;  /* 0x0000000404047981 */ /* 0x000f64000c1e1500 */
[CC--:B------:R-:W-:Y:S02]  /*0340*/  IMAD.WIDE R10, R2.reuse, R21.reuse, c[0x0][0x170] ;  /* 0x00005c00020a7625 */ /* 0x0c0fe400078e0215 */
[----:B------:R-:W5:Y:S02]  /*0350*/  LDG.E.U16 R12, [R12.64] ;  /* 0x000000040c0c7981 */ /* 0x000f64000c1e1500 */
[----:B-1----:R-:W-:Y:S02]  /*0360*/  IMAD.WIDE R6, R2, R21, c[0x0][0x168] ;  /* 0x00005a0002067625 */ /* 0x002fe400078e0215 */
[----:B------:R-:W5:Y:S04]  /*0370*/  LDG.E.EL R11, [R10.64] ;  /* 0x000000040a0b7981 */ /* 0x000f68000c2e1900 */
[----:B------:R-:W5:Y:S01]  /*0380*/  LDG.E.EL R7, [R6.64] ;  /* 0x0000000406077981 */ /* 0x000f62000c2e1900 */
[----:B--2---:R-:W-:-:S02]  /*0390*/  SEL R18, R18, RZ, !P1 ;  /* 0x000000ff12127207 */ /* 0x004fc40004800000 */
[----:B---3--:R-:W-:Y:S02]  /*03a0*/  SEL R19, R19, RZ, P0 ;  /* 0x000000ff13137207 */ /* 0x008fe40000000000 */
[----:B----4-:R-:W-:Y:S02]  /*03b0*/  SEL R16, R16, RZ, !P1 ;  /* 0x000000ff10107207 */ /* 0x010fe40004800000 */
[----:B-----5:R-:W-:Y:S01]  /*03c0*/  SEL R17, R17, RZ, P0 ;  /* 0x000000ff11117207 */ /* 0x020fe20000000000 */
[----:B------:R-:W-:Y:S02]  /*03d0*/  IMAD.U32 R18, R18, 0x10000, RZ ;  /* 0x0001000012127824 */ /* 0x000fe400078e00ff */
[----:B------:R-:W-:Y:S02]  /*03e0*/  IMAD.U32 R19, R19, 0x10000, RZ ;  /* 0x0001000013137824 */ /* 0x000fe400078e00ff */
[----:B------:R-:W-:Y:S02]  /*03f0*/  IMAD.U32 R16, R16, 0x10000, RZ ;  /* 0x0001000010107824 */ /* 0x000fe400078e00ff */
[----:B------:R-:W-:Y:S01]  /*0400*/  IMAD.U32 R17, R17, 0x10000, RZ ;  /* 0x0001000011117824 */ /* 0x000fe200078e00ff */
[----:B------:R-:W-:Y:S01]  /*0410*/  FADD R18, RZ, -R18 ;  /* 0x80000012ff127221 */ /* 0x000fe20000000000 */
[----:B------:R-:W-:Y:S01]  /*0420*/  FADD R16, RZ, -R16 ;  /* 0x80000010ff107221 */ /* 0x000fe20000000000 */
[----:B------:R-:W-:-:S02]  /*0430*/  @P1 FSEL R18, R19, RZ, P0 ;  /* 0x000000ff13121208 */ /* 0x000fc40000000000 */
[----:B------:R-:W-:Y:S01]  /*0440*/  @P1 FSEL R16, R17, RZ, P0 ;  /* 0x000000ff11101208 */ /* 0x000fe20000000000 */
[----:B------:R-:W-:Y:S02]  /*0450*/  IMAD.U32 R4, R4, 0x10000, RZ ;  /* 0x0001000004047824 */ /* 0x000fe400078e00ff */
[----:B------:R-:W-:Y:S01]  /*0460*/  IMAD.U32 R12, R12, 0x10000, RZ ;  /* 0x000100000c0c7824 */ /* 0x000fe200078e00ff */
[----:B------:R-:W-:Y:S01]  /*0470*/  FMUL R18, R11, R18 ;  /* 0x000000120b127220 */ /* 0x000fe20000400000 */
[----:B------:R-:W-:-:S03]  /*0480*/  FMUL R11, R16, R11 ;  /* 0x0000000b100b7220 */ /* 0x000fc60000400000 */
[----:B------:R-:W-:Y:S01]  /*0490*/  FFMA R12, R7, R12, R18 ;  /* 0x0000000c070c7223 */ /* 0x000fe20000000012 */
[----:B------:R-:W-:Y:S01]  /*04a0*/  FFMA R11, R4, R7, R11 ;  /* 0x00000007040b7223 */ /* 0x000fe2000000000b */
[----:B------:R-:W-:-:S04]  /*04b0*/  IMAD.WIDE R4, R0, R3, c[0x0][0x178] ;  /* 0x00005e0000047625 */ /* 0x000fc800078e0203 */
[----:B------:R-:W-:Y:S01]  /*04c0*/  F2FP.BF16.F32.PACK_AB R12, R12, R11 ;  /* 0x0000000b0c0c723e */ /* 0x000fe200000010ff */
[----:B------:R-:W-:-:S03]  /*04d0*/  IMAD.WIDE R2, R0, R3, c[0x0][0x180] ;  /* 0x0000600000027625 */ /* 0x000fc600078e0203 */
[----:B------:R-:W-:Y:S01]  /*04e0*/  PRMT R0, R12, 0x7632, R0 ;  /* 0x000076320c007816 */ /* 0x000fe20000000000 */
[----:B------:R-:W-:Y:S04]  /*04f0*/  STG.E.U16 [R4.64], R12 ;  /* 0x0000000c04007986 */ /* 0x000fe8000c101504 */
[----:B------:R-:W-:Y:S01]  /*0500*/  STG.E.U16 [R2.64], R0 ;  /* 0x0000000002007986 */ /* 0x000fe2000c101504 */
[----:B------:R-:W-:Y:S05]  /*0510*/  EXIT ;  /* 0x000000000000794d */ /* 0x000fea0003800000 */
.L_x_0:
[----:B------:R-:W-:-:S00]  /*0520*/  BRA `(.L_x_0) ;  /* 0xfffffff000007947 */ /* 0x000fc0000383ffff */
[----:B------:R-:W-:-:S00]  /*0530*/  NOP ;  /* 0x0000000000007918 */ /* 0x000fc00000000000 */
        /* <DEDUP_REMOVED lines=12> */
.L_x_1:
